//
// Generated by NVIDIA NVVM Compiler
//
// Compiler Build ID: CL-36424714
// Cuda compilation tools, release 13.0, V13.0.88
// Based on NVVM 20.0.0
//

.version 9.0
.target sm_100
.address_size 64

// _ZZ18vec_max_f64_kernelPKdmPdE3lds has been demoted

.entry _Z18vec_max_f64_kernelPKdmPd(
	.param .u64 .ptr .align 1 _Z18vec_max_f64_kernelPKdmPd_param_0,
	.param .u64 _Z18vec_max_f64_kernelPKdmPd_param_1,
	.param .u64 .ptr .align 1 _Z18vec_max_f64_kernelPKdmPd_param_2
)
{
	.reg .pred 	%p<14>;
	.reg .b32 	%r<10>;
	.reg .b64 	%rd<15>;
	.reg .b64 	%fd<39>;
	// demoted variable
	.shared .align 8 .b8 _ZZ18vec_max_f64_kernelPKdmPdE3lds[8192];
	ld.param.u64 	%rd8, [_Z18vec_max_f64_kernelPKdmPd_param_0];
	ld.param.u64 	%rd6, [_Z18vec_max_f64_kernelPKdmPd_param_1];
	ld.param.u64 	%rd7, [_Z18vec_max_f64_kernelPKdmPd_param_2];
	cvta.to.global.u64 	%rd1, %rd8;
	mov.u32 	%r1, %tid.x;
	mov.u32 	%r2, %ctaid.x;
	shl.b32 	%r4, %r2, 10;
	or.b32  	%r5, %r4, %r1;
	cvt.u64.u32 	%rd14, %r5;
	ld.global.f64 	%fd38, [%rd1];
	setp.le.u64 	%p1, %rd6, %rd14;
	@%p1 bra 	$L__BB0_3;
	mov.u32 	%r6, %nctaid.x;
	shl.b32 	%r7, %r6, 10;
	cvt.u64.u32 	%rd3, %r7;
$L__BB0_2:
	shl.b64 	%rd9, %rd14, 3;
	add.s64 	%rd10, %rd1, %rd9;
	ld.global.f64 	%fd5, [%rd10];
	max.f64 	%fd38, %fd38, %fd5;
	add.s64 	%rd14, %rd14, %rd3;
	setp.lt.u64 	%p2, %rd14, %rd6;
	@%p2 bra 	$L__BB0_2;
$L__BB0_3:
	shl.b32 	%r8, %r1, 3;
	mov.u32 	%r9, _ZZ18vec_max_f64_kernelPKdmPdE3lds;
	add.s32 	%r3, %r9, %r8;
	st.shared.f64 	[%r3], %fd38;
	bar.sync 	0;
	setp.gt.u32 	%p3, %r1, 511;
	@%p3 bra 	$L__BB0_5;
	ld.shared.f64 	%fd6, [%r3];
	ld.shared.f64 	%fd7, [%r3+4096];
	max.f64 	%fd8, %fd6, %fd7;
	st.shared.f64 	[%r3], %fd8;
$L__BB0_5:
	bar.sync 	0;
	setp.gt.u32 	%p4, %r1, 255;
	@%p4 bra 	$L__BB0_7;
	ld.shared.f64 	%fd9, [%r3];
	ld.shared.f64 	%fd10, [%r3+2048];
	max.f64 	%fd11, %fd9, %fd10;
	st.shared.f64 	[%r3], %fd11;
$L__BB0_7:
	bar.sync 	0;
	setp.gt.u32 	%p5, %r1, 127;
	@%p5 bra 	$L__BB0_9;
	ld.shared.f64 	%fd12, [%r3];
	ld.shared.f64 	%fd13, [%r3+1024];
	max.f64 	%fd14, %fd12, %fd13;
	st.shared.f64 	[%r3], %fd14;
$L__BB0_9:
	bar.sync 	0;
	setp.gt.u32 	%p6, %r1, 63;
	@%p6 bra 	$L__BB0_11;
	ld.shared.f64 	%fd15, [%r3];
	ld.shared.f64 	%fd16, [%r3+512];
	max.f64 	%fd17, %fd15, %fd16;
	st.shared.f64 	[%r3], %fd17;
$L__BB0_11:
	bar.sync 	0;
	setp.gt.u32 	%p7, %r1, 31;
	@%p7 bra 	$L__BB0_13;
	ld.shared.f64 	%fd18, [%r3];
	ld.shared.f64 	%fd19, [%r3+256];
	max.f64 	%fd20, %fd18, %fd19;
	st.shared.f64 	[%r3], %fd20;
$L__BB0_13:
	bar.sync 	0;
	setp.gt.u32 	%p8, %r1, 15;
	@%p8 bra 	$L__BB0_15;
	ld.shared.f64 	%fd21, [%r3];
	ld.shared.f64 	%fd22, [%r3+128];
	max.f64 	%fd23, %fd21, %fd22;
	st.shared.f64 	[%r3], %fd23;
$L__BB0_15:
	bar.sync 	0;
	setp.gt.u32 	%p9, %r1, 7;
	@%p9 bra 	$L__BB0_17;
	ld.shared.f64 	%fd24, [%r3];
	ld.shared.f64 	%fd25, [%r3+64];
	max.f64 	%fd26, %fd24, %fd25;
	st.shared.f64 	[%r3], %fd26;
$L__BB0_17:
	bar.sync 	0;
	setp.gt.u32 	%p10, %r1, 3;
	@%p10 bra 	$L__BB0_19;
	ld.shared.f64 	%fd27, [%r3];
	ld.shared.f64 	%fd28, [%r3+32];
	max.f64 	%fd29, %fd27, %fd28;
	st.shared.f64 	[%r3], %fd29;
$L__BB0_19:
	bar.sync 	0;
	setp.gt.u32 	%p11, %r1, 1;
	@%p11 bra 	$L__BB0_21;
	ld.shared.f64 	%fd30, [%r3];
	ld.shared.f64 	%fd31, [%r3+16];
	max.f64 	%fd32, %fd30, %fd31;
	st.shared.f64 	[%r3], %fd32;
$L__BB0_21:
	bar.sync 	0;
	setp.ne.s32 	%p12, %r1, 0;
	@%p12 bra 	$L__BB0_23;
	ld.shared.f64 	%fd33, [%r3];
	ld.shared.f64 	%fd34, [_ZZ18vec_max_f64_kernelPKdmPdE3lds+8];
	max.f64 	%fd35, %fd33, %fd34;
	st.shared.f64 	[%r3], %fd35;
$L__BB0_23:
	setp.ne.s32 	%p13, %r1, 0;
	bar.sync 	0;
	@%p13 bra 	$L__BB0_25;
	ld.shared.f64 	%fd36, [_ZZ18vec_max_f64_kernelPKdmPdE3lds];
	cvta.to.global.u64 	%rd11, %rd7;
	mul.wide.u32 	%rd12, %r2, 8;
	add.s64 	%rd13, %rd11, %rd12;
	st.global.f64 	[%rd13], %fd36;
$L__BB0_25:
	ret;

}


// ===== COMPILED SASS (sm_100) =====

	.target	sm_100

	.elftype	@"ET_EXEC"


//--------------------- .note.nv.tkinfo           --------------------------
	.section	.note.nv.tkinfo,"",@"SHT_NOTE"
	.sectionflags	@"SHF_NOTE_NV_TKINFO"
	.tkinfo
        /*0018*/ 	.word	0x00000002
        /*0030*/ 	.string	""
        /*0030*/ 	.string	"ptxas"
        /*0030*/ 	.string	"Cuda compilation tools, release 13.0, V13.0.88"
        /*0030*/ 	.string	"Build cuda_13.0.r13.0/compiler.36424714_0"
        /*0030*/ 	.string	"-arch sm_100 -m 64 "



//--------------------- .note.nv.cuinfo           --------------------------
	.section	.note.nv.cuinfo,"",@"SHT_NOTE"
	.sectionflags	@"SHF_NOTE_NV_CUINFO"
        /*0018*/ 	.short	0x0002
        /*001a*/ 	.short	0x0064
        /*001c*/ 	.short	0x0082
	.zero		2


//--------------------- .nv.info                  --------------------------
	.section	.nv.info,"",@"SHT_CUDA_INFO"
	.align	4


	//----- nvinfo : EIATTR_REGCOUNT
	.align		4
        /*0000*/ 	.byte	0x04, 0x2f
        /*0002*/ 	.short	(.L_1 - .L_0)
	.align		4
.L_0:
        /*0004*/ 	.word	index@(_Z18vec_max_f64_kernelPKdmPd)
        /*0008*/ 	.word	0x0000000e


	//----- nvinfo : EIATTR_FRAME_SIZE
	.align		4
.L_1:
        /*000c*/ 	.byte	0x04, 0x11
        /*000e*/ 	.short	(.L_3 - .L_2)
	.align		4
.L_2:
        /*0010*/ 	.word	index@(_Z18vec_max_f64_kernelPKdmPd)
        /*0014*/ 	.word	0x00000000


	//----- nvinfo : EIATTR_MIN_STACK_SIZE
	.align		4
.L_3:
        /*0018*/ 	.byte	0x04, 0x12
        /*001a*/ 	.short	(.L_5 - .L_4)
	.align		4
.L_4:
        /*001c*/ 	.word	index@(_Z18vec_max_f64_kernelPKdmPd)
        /*0020*/ 	.word	0x00000000
.L_5:


//--------------------- .nv.compat                --------------------------
	.section	.nv.compat,"",@"SHT_CUDA_COMPAT_INFO"
	.align	4
        /*0000*/ 	.byte	0x02, 0x09, 0x00, 0x00, 0x02, 0x02, 0x01, 0x00, 0x02, 0x05, 0x05, 0x00, 0x03, 0x07, 0x01, 0x01
        /*0010*/ 	.byte	0x02, 0x03, 0x00, 0x00, 0x02, 0x06, 0x01, 0x00, 0x04, 0x0b, 0x08, 0x00, 0x01, 0x00, 0x00, 0x00
        /*0020*/ 	.byte	0x00, 0x00, 0x00, 0x00


//--------------------- .nv.info._Z18vec_max_f64_kernelPKdmPd --------------------------
	.section	.nv.info._Z18vec_max_f64_kernelPKdmPd,"",@"SHT_CUDA_INFO"
	.sectionflags	@""
	.align	4


	//----- nvinfo : EIATTR_CUDA_API_VERSION
	.align		4
        /*0000*/ 	.byte	0x04, 0x37
        /*0002*/ 	.short	(.L_7 - .L_6)
.L_6:
        /*0004*/ 	.word	0x00000082


	//----- nvinfo : EIATTR_KPARAM_INFO
	.align		4
.L_7:
        /*0008*/ 	.byte	0x04, 0x17
        /*000a*/ 	.short	(.L_9 - .L_8)
.L_8:
        /*000c*/ 	.word	0x00000000
        /*0010*/ 	.short	0x0002
        /*0012*/ 	.short	0x0010
        /*0014*/ 	.byte	0x00, 0xf5, 0x21, 0x00


	//----- nvinfo : EIATTR_KPARAM_INFO
	.align		4
.L_9:
        /*0018*/ 	.byte	0x04, 0x17
        /*001a*/ 	.short	(.L_11 - .L_10)
.L_10:
        /*001c*/ 	.word	0x00000000
        /*0020*/ 	.short	0x0001
        /*0022*/ 	.short	0x0008
        /*0024*/ 	.byte	0x00, 0xf0, 0x21, 0x00


	//----- nvinfo : EIATTR_KPARAM_INFO
	.align		4
.L_11:
        /*0028*/ 	.byte	0x04, 0x17
        /*002a*/ 	.short	(.L_13 - .L_12)
.L_12:
        /*002c*/ 	.word	0x00000000
        /*0030*/ 	.short	0x0000
        /*0032*/ 	.short	0x0000
        /*0034*/ 	.byte	0x00, 0xf5, 0x21, 0x00


	//----- nvinfo : EIATTR_SPARSE_MMA_MASK
	.align		4
.L_13:
        /*0038*/ 	.byte	0x03, 0x50
        /*003a*/ 	.short	0x0000


	//----- nvinfo : EIATTR_MAXREG_COUNT
	.align		4
        /*003c*/ 	.byte	0x03, 0x1b
        /*003e*/ 	.short	0x00ff


	//----- nvinfo : EIATTR_NUM_BARRIERS
	.align		4
        /*0040*/ 	.byte	0x02, 0x4c
        /*0042*/ 	.byte	0x01
	.zero		1


	//----- nvinfo : EIATTR_MERCURY_ISA_VERSION
	.align		4
        /*0044*/ 	.byte	0x03, 0x5f
        /*0046*/ 	.short	0x0101


	//----- nvinfo : EIATTR_VRC_CTA_INIT_COUNT
	.align		4
        /*0048*/ 	.byte	0x02, 0x4a
	.zero		1
	.zero		1


	//----- nvinfo : EIATTR_EXIT_INSTR_OFFSETS
	.align		4
        /*004c*/ 	.byte	0x04, 0x1c
        /*004e*/ 	.short	(.L_15 - .L_14)


	//   ....[0]....
.L_14:
        /*0050*/ 	.word	0x000009f0


	//   ....[1]....
        /*0054*/ 	.word	0x00000a40


	//----- nvinfo : EIATTR_CRS_STACK_SIZE
	.align		4
.L_15:
        /*0058*/ 	.byte	0x04, 0x1e
        /*005a*/ 	.short	(.L_17 - .L_16)
.L_16:
        /*005c*/ 	.word	0x00000000


	//----- nvinfo : EIATTR_CBANK_PARAM_SIZE
	.align		4
.L_17:
        /*0060*/ 	.byte	0x03, 0x19
        /*0062*/ 	.short	0x0018


	//----- nvinfo : EIATTR_PARAM_CBANK
	.align		4
        /*0064*/ 	.byte	0x04, 0x0a
        /*0066*/ 	.short	(.L_19 - .L_18)
	.align		4
.L_18:
        /*0068*/ 	.word	index@(.nv.constant0._Z18vec_max_f64_kernelPKdmPd)
        /*006c*/ 	.short	0x0380
        /*006e*/ 	.short	0x0018


	//----- nvinfo : EIATTR_SW_WAR
	.align		4
.L_19:
        /*0070*/ 	.byte	0x04, 0x36
        /*0072*/ 	.short	(.L_21 - .L_20)
.L_20:
        /*0074*/ 	.word	0x00000008
.L_21:


//--------------------- .nv.callgraph             --------------------------
	.section	.nv.callgraph,"",@"SHT_CUDA_CALLGRAPH"
	.align	4
	.sectionentsize	8
	.align		4
        /*0000*/ 	.word	0x00000000
	.align		4
        /*0004*/ 	.word	0xffffffff
	.align		4
        /*0008*/ 	.word	0x00000000
	.align		4
        /*000c*/ 	.word	0xfffffffe
	.align		4
        /*0010*/ 	.word	0x00000000
	.align		4
        /*0014*/ 	.word	0xfffffffd
	.align		4
        /*0018*/ 	.word	0x00000000
	.align		4
        /*001c*/ 	.word	0xfffffffc


//--------------------- .text._Z18vec_max_f64_kernelPKdmPd --------------------------
	.section	.text._Z18vec_max_f64_kernelPKdmPd,"ax",@progbits
	.align	128
.text._Z18vec_max_f64_kernelPKdmPd:
        .type           _Z18vec_max_f64_kernelPKdmPd,@function
        .size           _Z18vec_max_f64_kernelPKdmPd,(.L_x_4 - _Z18vec_max_f64_kernelPKdmPd)
        .other          _Z18vec_max_f64_kernelPKdmPd,@"STO_CUDA_ENTRY STV_DEFAULT"
_Z18vec_max_f64_kernelPKdmPd:
[----:B------:R-:W-:Y:S08]  /*0000*/  LDC R1, c[0x0][0x37c] ;  /* 0x0000df00ff017b82 */ /* 0x000ff00000000800 */
[----:B------:R-:W0:Y:S01]  /*0010*/  LDC.64 R4, c[0x0][0x380] ;  /* 0x0000e000ff047b82 */ /* 0x000e220000000a00 */
[----:B------:R-:W0:Y:S01]  /*0020*/  LDCU.64 UR6, c[0x0][0x358] ;  /* 0x00006b00ff0677ac */ /* 0x000e220008000a00 */
[----:B------:R-:W1:Y:S01]  /*0030*/  S2R R0, SR_CTAID.X ;  /* 0x0000000000007919 */ /* 0x000e620000002500 */
[----:B------:R-:W2:Y:S01]  /*0040*/  LDCU.64 UR8, c[0x0][0x388] ;  /* 0x00007100ff0877ac */ /* 0x000ea20008000a00 */
[----:B------:R-:W3:Y:S01]  /*0050*/  S2R R2, SR_TID.X ;  /* 0x0000000000027919 */ /* 0x000ee20000002100 */
[----:B------:R-:W4:Y:S01]  /*0060*/  LDCU.64 UR10, c[0x0][0x380] ;  /* 0x00007000ff0a77ac */ /* 0x000f220008000a00 */
[----:B0-----:R-:W5:Y:S01]  /*0070*/  LDG.E.64 R4, desc[UR6][R4.64] ;  /* 0x0000000604047981 */ /* 0x001f62000c1e1b00 */
[----:B-1----:R-:W-:-:S05]  /*0080*/  IMAD.SHL.U32 R3, R0, 0x400, RZ ;  /* 0x0000040000037824 */ /* 0x002fca00078e00ff */
[----:B---3--:R-:W-:-:S04]  /*0090*/  LOP3.LUT R3, R3, R2, RZ, 0xfc, !PT ;  /* 0x0000000203037212 */ /* 0x008fc800078efcff */
[----:B--2---:R-:W-:-:S04]  /*00a0*/  ISETP.GE.U32.AND P0, PT, R3, UR8, PT ;  /* 0x0000000803007c0c */ /* 0x004fc8000bf06070 */
[----:B------:R-:W-:Y:S01]  /*00b0*/  ISETP.GE.U32.AND.EX P0, PT, RZ, UR9, PT, P0 ;  /* 0x00000009ff007c0c */ /* 0x000fe2000bf06100 */
[----:B------:R-:W-:-:S12]  /*00c0*/  BSSY.RECONVERGENT B0, `(.L_x_0) ;  /* 0x0000014000007945 */ /* 0x000fd80003800200 */
[----:B----4-:R-:W-:Y:S05]  /*00d0*/  @P0 BRA `(.L_x_1) ;  /* 0x0000000000480947 */ /* 0x010fea0003800000 */
[----:B------:R-:W0:Y:S01]  /*00e0*/  LDC R8, c[0x0][0x370] ;  /* 0x0000dc00ff087b82 */ /* 0x000e220000000800 */
[----:B------:R-:W-:-:S07]  /*00f0*/  IMAD.MOV.U32 R10, RZ, RZ, RZ ;  /* 0x000000ffff0a7224 */ /* 0x000fce00078e00ff */
.L_x_2:
[----:B------:R-:W-:-:S04]  /*0100*/  LEA R6, P0, R3, UR10, 0x3 ;  /* 0x0000000a03067c11 */ /* 0x000fc8000f8018ff */
[----:B------:R-:W-:-:S06]  /*0110*/  LEA.HI.X R7, R3, UR11, R10, 0x3, P0 ;  /* 0x0000000b03077c11 */ /* 0x000fcc00080f1c0a */
[----:B------:R-:W2:Y:S01]  /*0120*/  LDG.E.64 R6, desc[UR6][R6.64] ;  /* 0x0000000606067981 */ /* 0x000ea2000c1e1b00 */
[----:B0-----:R-:W-:Y:S01]  /*0130*/  LEA R3, P0, R8, R3, 0xa ;  /* 0x0000000308037211 */ /* 0x001fe200078050ff */
[----:B-----5:R-:W-:Y:S02]  /*0140*/  IMAD.MOV.U32 R9, RZ, RZ, R4 ;  /* 0x000000ffff097224 */ /* 0x020fe400078e0004 */
[----:B------:R-:W-:Y:S02]  /*0150*/  IMAD.MOV.U32 R11, RZ, RZ, R5 ;  /* 0x000000ffff0b7224 */ /* 0x000fe400078e0005 */
[----:B------:R-:W-:Y:S01]  /*0160*/  IMAD.X R10, RZ, RZ, R10, P0 ;  /* 0x000000ffff0a7224 */ /* 0x000fe200000e060a */
[----:B------:R-:W-:-:S04]  /*0170*/  ISETP.GE.U32.AND P0, PT, R3, UR8, PT ;  /* 0x0000000803007c0c */ /* 0x000fc8000bf06070 */
[----:B------:R-:W-:Y:S01]  /*0180*/  ISETP.GE.U32.AND.EX P0, PT, R10, UR9, PT, P0 ;  /* 0x000000090a007c0c */ /* 0x000fe2000bf06100 */
[----:B--2---:R-:W-:Y:S01]  /*0190*/  DSETP.MAX.AND P1, P2, R6, R4, PT ;  /* 0x000000040600722a */ /* 0x004fe20003a2f000 */
[----:B------:R-:W-:-:S05]  /*01a0*/  IMAD.MOV.U32 R4, RZ, RZ, R7 ;  /* 0x000000ffff047224 */ /* 0x000fca00078e0007 */
[----:B------:R-:W-:Y:S01]  /*01b0*/  FSEL R5, R4, R11, P1 ;  /* 0x0000000b04057208 */ /* 0x000fe20000800000 */
[----:B------:R-:W-:-:S05]  /*01c0*/  IMAD.MOV.U32 R4, RZ, RZ, R6 ;  /* 0x000000ffff047224 */ /* 0x000fca00078e0006 */
[----:B------:R-:W-:Y:S02]  /*01d0*/  SEL R4, R4, R9, P1 ;  /* 0x0000000904047207 */ /* 0x000fe40000800000 */
[----:B------:R-:W-:Y:S01]  /*01e0*/  @P2 LOP3.LUT R5, R11, 0x80000, RZ, 0xfc, !PT ;  /* 0x000800000b052812 */ /* 0x000fe200078efcff */
[----:B------:R-:W-:Y:S06]  /*01f0*/  @!P0 BRA `(.L_x_2) ;  /* 0xfffffffc00c08947 */ /* 0x000fec000383ffff */
.L_x_1:
[----:B------:R-:W-:Y:S05]  /*0200*/  BSYNC.RECONVERGENT B0 ;  /* 0x0000000000007941 */ /* 0x000fea0003800200 */
.L_x_0:
[----:B------:R-:W0:Y:S01]  /*0210*/  S2UR UR5, SR_CgaCtaId ;  /* 0x00000000000579c3 */ /* 0x000e220000008800 */
[----:B------:R-:W-:Y:S01]  /*0220*/  UMOV UR4, 0x400 ;  /* 0x0000040000047882 */ /* 0x000fe20000000000 */
[C---:B------:R-:W-:Y:S02]  /*0230*/  ISETP.GT.U32.AND P1, PT, R2.reuse, 0x1ff, PT ;  /* 0x000001ff0200780c */ /* 0x040fe40003f24070 */
[----:B------:R-:W-:Y:S01]  /*0240*/  ISETP.GT.U32.AND P0, PT, R2, 0xff, PT ;  /* 0x000000ff0200780c */ /* 0x000fe20003f04070 */
[----:B0-----:R-:W-:-:S06]  /*0250*/  ULEA UR4, UR5, UR4, 0x18 ;  /* 0x0000000405047291 */ /* 0x001fcc000f8ec0ff */
[----:B------:R-:W-:-:S05]  /*0260*/  LEA R3, R2, UR4, 0x3 ;  /* 0x0000000402037c11 */ /* 0x000fca000f8e18ff */
[----:B-----5:R-:W-:Y:S01]  /*0270*/  STS.64 [R3], R4 ;  /* 0x0000000403007388 */ /* 0x020fe20000000a00 */
[----:B------:R-:W-:Y:S06]  /*0280*/  BAR.SYNC.DEFER_BLOCKING 0x0 ;  /* 0x0000000000007b1d */ /* 0x000fec0000010000 */
[----:B------:R-:W0:Y:S04]  /*0290*/  @!P1 LDS.64 R6, [R3] ;  /* 0x0000000003069984 */ /* 0x000e280000000a00 */
[----:B------:R-:W1:Y:S01]  /*02a0*/  @!P1 LDS.64 R8, [R3+0x1000] ;  /* 0x0010000003089984 */ /* 0x000e620000000a00 */
[----:B0-----:R-:W-:Y:S01]  /*02b0*/  @!P1 IMAD.MOV.U32 R10, RZ, RZ, R7 ;  /* 0x000000ffff0a9224 */ /* 0x001fe200078e0007 */
[----:B-1----:R-:W-:Y:S01]  /*02c0*/  @!P1 DSETP.MAX.AND P2, P3, R6, R8, PT ;  /* 0x000000080600922a */ /* 0x002fe20003b4f000 */
[----:B------:R-:W-:-:S05]  /*02d0*/  @!P1 IMAD.MOV.U32 R11, RZ, RZ, R9 ;  /* 0x000000ffff0b9224 */ /* 0x000fca00078e0009 */
[----:B------:R-:W-:Y:S02]  /*02e0*/  @!P1 FSEL R10, R10, R11, P2 ;  /* 0x0000000b0a0a9208 */ /* 0x000fe40001000000 */
[----:B------:R-:W-:Y:S02]  /*02f0*/  @!P1 LOP3.LUT R11, R11, 0x80000, RZ, 0xfc, !PT ;  /* 0x000800000b0b9812 */ /* 0x000fe400078efcff */
[----:B------:R-:W-:Y:S02]  /*0300*/  @!P1 SEL R4, R6, R8, P2 ;  /* 0x0000000806049207 */ /* 0x000fe40001000000 */
[----:B------:R-:W-:-:S05]  /*0310*/  @!P1 SEL R5, R11, R10, P3 ;  /* 0x0000000a0b059207 */ /* 0x000fca0001800000 */
[----:B------:R-:W-:Y:S01]  /*0320*/  @!P1 STS.64 [R3], R4 ;  /* 0x0000000403009388 */ /* 0x000fe20000000a00 */
[----:B------:R-:W-:Y:S01]  /*0330*/  BAR.SYNC.DEFER_BLOCKING 0x0 ;  /* 0x0000000000007b1d */ /* 0x000fe20000010000 */
[----:B------:R-:W-:-:S05]  /*0340*/  ISETP.GT.U32.AND P1, PT, R2, 0x7f, PT ;  /* 0x0000007f0200780c */ /* 0x000fca0003f24070 */
        /* <DEDUP_REMOVED lines=83> */
[----:B------:R-:W-:-:S05]  /*0880*/  ISETP.NE.AND P0, PT, R2, RZ, PT ;  /* 0x000000ff0200720c */ /* 0x000fca0003f05270 */
        /* <DEDUP_REMOVED lines=10> */
[----:B------:R-:W-:Y:S06]  /*0930*/  BAR.SYNC.DEFER_BLOCKING 0x0 ;  /* 0x0000000000007b1d */ /* 0x000fec0000010000 */
[----:B------:R-:W0:Y:S04]  /*0940*/  @!P0 LDS.64 R6, [R3] ;  /* 0x0000000003068984 */ /* 0x000e280000000a00 */
[----:B------:R-:W1:Y:S01]  /*0950*/  @!P0 LDS.64 R8, [UR4+0x8] ;  /* 0x00000804ff088984 */ /* 0x000e620008000a00 */
[----:B0-----:R-:W-:Y:S01]  /*0960*/  @!P0 IMAD.MOV.U32 R2, RZ, RZ, R7 ;  /* 0x000000ffff028224 */ /* 0x001fe200078e0007 */
[----:B-1----:R-:W-:Y:S01]  /*0970*/  @!P0 DSETP.MAX.AND P1, P2, R6, R8, PT ;  /* 0x000000080600822a */ /* 0x002fe20003a2f000 */
[----:B------:R-:W-:-:S05]  /*0980*/  @!P0 IMAD.MOV.U32 R11, RZ, RZ, R9 ;  /* 0x000000ffff0b8224 */ /* 0x000fca00078e0009 */
[----:B------:R-:W-:Y:S02]  /*0990*/  @!P0 FSEL R2, R2, R11, P1 ;  /* 0x0000000b02028208 */ /* 0x000fe40000800000 */
[----:B------:R-:W-:Y:S02]  /*09a0*/  @!P0 LOP3.LUT R11, R11, 0x80000, RZ, 0xfc, !PT ;  /* 0x000800000b0b8812 */ /* 0x000fe400078efcff */
[----:B------:R-:W-:Y:S02]  /*09b0*/  @!P0 SEL R4, R6, R8, P1 ;  /* 0x0000000806048207 */ /* 0x000fe40000800000 */
[----:B------:R-:W-:-:S05]  /*09c0*/  @!P0 SEL R5, R11, R2, P2 ;  /* 0x000000020b058207 */ /* 0x000fca0001000000 */
[----:B------:R0:W-:Y:S01]  /*09d0*/  @!P0 STS.64 [R3], R4 ;  /* 0x0000000403008388 */ /* 0x0001e20000000a00 */
[----:B------:R-:W-:Y:S06]  /*09e0*/  BAR.SYNC.DEFER_BLOCKING 0x0 ;  /* 0x0000000000007b1d */ /* 0x000fec0000010000 */
[----:B------:R-:W-:Y:S05]  /*09f0*/  @P0 EXIT ;  /* 0x000000000000094d */ /* 0x000fea0003800000 */
[----:B0-----:R-:W0:Y:S01]  /*0a00*/  LDS.64 R2, [UR4] ;  /* 0x00000004ff027984 */ /* 0x001e220008000a00 */
[----:B------:R-:W1:Y:S02]  /*0a10*/  LDC.64 R4, c[0x0][0x390] ;  /* 0x0000e400ff047b82 */ /* 0x000e640000000a00 */
[----:B-1----:R-:W-:-:S05]  /*0a20*/  IMAD.WIDE.U32 R4, R0, 0x8, R4 ;  /* 0x0000000800047825 */ /* 0x002fca00078e0004 */
[----:B0-----:R-:W-:Y:S01]  /*0a30*/  STG.E.64 desc[UR6][R4.64], R2 ;  /* 0x0000000204007986 */ /* 0x001fe2000c101b06 */
[----:B------:R-:W-:Y:S05]  /*0a40*/  EXIT ;  /* 0x000000000000794d */ /* 0x000fea0003800000 */
.L_x_3:
[----:B------:R-:W-:-:S00]  /*0a50*/  BRA `(.L_x_3) ;  /* 0xfffffffc00fc7947 */ /* 0x000fc0000383ffff */
[----:B------:R-:W-:-:S00]  /*0a60*/  NOP ;  /* 0x0000000000007918 */ /* 0x000fc00000000000 */
        /* <DEDUP_REMOVED lines=9> */
.L_x_4:


//--------------------- .nv.shared._Z18vec_max_f64_kernelPKdmPd --------------------------
	.section	.nv.shared._Z18vec_max_f64_kernelPKdmPd,"aw",@nobits
	.sectionflags	@""
	.align	8
.nv.shared._Z18vec_max_f64_kernelPKdmPd:
	.zero		9216


//--------------------- .nv.shared.reserved.0     --------------------------
	.section	.nv.shared.reserved.0,"aw",@nobits
	.weak		__nv_reservedSMEM_offset_0_alias
	.size		__nv_reservedSMEM_offset_0_alias, 0, 64
	.other		__nv_reservedSMEM_offset_0_alias,@"STO_CUDA_RESERVED_SHARED STV_DEFAULT"
__nv_reservedSMEM_offset_0_alias:
	.zero		0
	.zero		64


//--------------------- .nv.constant0._Z18vec_max_f64_kernelPKdmPd --------------------------
	.section	.nv.constant0._Z18vec_max_f64_kernelPKdmPd,"a",@progbits
	.sectionflags	@""
	.align	4
.nv.constant0._Z18vec_max_f64_kernelPKdmPd:
	.zero		920


//--------------------- SYMBOLS --------------------------

	.type		.nv.reservedSmem.offset0,@object
	.size		.nv.reservedSmem.offset0,0x4
	.type		.nv.reservedSmem.cap,@object
	.size		.nv.reservedSmem.cap,0x4
